	.headerflags	@"EF_CUDA_TEXMODE_UNIFIED EF_CUDA_64BIT_ADDRESS EF_CUDA_SM86 EF_CUDA_VIRTUAL_SM(EF_CUDA_SM86)"
	.elftype	@"ET_EXEC"


//--------------------- .nv.info                  --------------------------
	.section	.nv.info,"",@"SHT_CUDA_INFO"
	.align	4


	//----- nvinfo : EIATTR_REGCOUNT
	.align		4
        /*0000*/ 	.byte	0x04, 0x2f
        /*0002*/ 	.short	(.L_3 - .L_2)
	.align		4
.L_2:
        /*0004*/ 	.word	index@(l2norm_fwd_kernel)
        /*0008*/ 	.word	0x00000015


	//----- nvinfo : EIATTR_MAX_STACK_SIZE
	.align		4
.L_3:
        /*000c*/ 	.byte	0x04, 0x23
        /*000e*/ 	.short	(.L_5 - .L_4)
	.align		4
.L_4:
        /*0010*/ 	.word	index@(l2norm_fwd_kernel)
        /*0014*/ 	.word	0x00000000


	//----- nvinfo : EIATTR_MIN_STACK_SIZE
	.align		4
.L_5:
        /*0018*/ 	.byte	0x04, 0x12
        /*001a*/ 	.short	(.L_7 - .L_6)
	.align		4
.L_6:
        /*001c*/ 	.word	index@(l2norm_fwd_kernel)
        /*0020*/ 	.word	0x00000000


	//----- nvinfo : EIATTR_FRAME_SIZE
	.align		4
.L_7:
        /*0024*/ 	.byte	0x04, 0x11
        /*0026*/ 	.short	(.L_9 - .L_8)
	.align		4
.L_8:
        /*0028*/ 	.word	index@(l2norm_fwd_kernel)
        /*002c*/ 	.word	0x00000000
.L_9:


//--------------------- .nv.info.l2norm_fwd_kernel --------------------------
	.section	.nv.info.l2norm_fwd_kernel,"",@"SHT_CUDA_INFO"
	.align	4


	//----- nvinfo : EIATTR_CUDA_API_VERSION
	.align		4
        /*0000*/ 	.byte	0x04, 0x37
        /*0002*/ 	.short	(.L_11 - .L_10)
.L_10:
        /*0004*/ 	.word	0x0000007b


	//----- nvinfo : EIATTR_SW2861232_WAR
	.align		4
.L_11:
        /*0008*/ 	.byte	0x01, 0x35
	.zero		2


	//----- nvinfo : EIATTR_PARAM_CBANK
	.align		4
        /*000c*/ 	.byte	0x04, 0x0a
        /*000e*/ 	.short	(.L_13 - .L_12)
	.align		4
.L_12:
        /*0010*/ 	.word	index@(.nv.constant0.l2norm_fwd_kernel)
        /*0014*/ 	.short	0x0160
        /*0016*/ 	.short	0x001c


	//----- nvinfo : EIATTR_CBANK_PARAM_SIZE
	.align		4
.L_13:
        /*0018*/ 	.byte	0x03, 0x19
        /*001a*/ 	.short	0x001c


	//----- nvinfo : EIATTR_KPARAM_INFO
	.align		4
        /*001c*/ 	.byte	0x04, 0x17
        /*001e*/ 	.short	(.L_15 - .L_14)
.L_14:
        /*0020*/ 	.word	0x00000000
        /*0024*/ 	.short	0x0003
        /*0026*/ 	.short	0x0018
        /*0028*/ 	.byte	0x00, 0xf0, 0x11, 0x00


	//----- nvinfo : EIATTR_KPARAM_INFO
	.align		4
.L_15:
        /*002c*/ 	.byte	0x04, 0x17
        /*002e*/ 	.short	(.L_17 - .L_16)
.L_16:
        /*0030*/ 	.word	0x00000000
        /*0034*/ 	.short	0x0002
        /*0036*/ 	.short	0x0010
        /*0038*/ 	.byte	0x00, 0xf0, 0x21, 0x00


	//----- nvinfo : EIATTR_KPARAM_INFO
	.align		4
.L_17:
        /*003c*/ 	.byte	0x04, 0x17
        /*003e*/ 	.short	(.L_19 - .L_18)
.L_18:
        /*0040*/ 	.word	0x00000000
        /*0044*/ 	.short	0x0001
        /*0046*/ 	.short	0x0008
        /*0048*/ 	.byte	0x00, 0xf0, 0x21, 0x00


	//----- nvinfo : EIATTR_KPARAM_INFO
	.align		4
.L_19:
        /*004c*/ 	.byte	0x04, 0x17
        /*004e*/ 	.short	(.L_21 - .L_20)
.L_20:
        /*0050*/ 	.word	0x00000000
        /*0054*/ 	.short	0x0000
        /*0056*/ 	.short	0x0000
        /*0058*/ 	.byte	0x00, 0xf0, 0x21, 0x00


	//----- nvinfo : EIATTR_MAXREG_COUNT
	.align		4
.L_21:
        /*005c*/ 	.byte	0x03, 0x1b
        /*005e*/ 	.short	0x0080


	//----- nvinfo : EIATTR_COOP_GROUP_MASK_REGIDS
	.align		4
        /*0060*/ 	.byte	0x04, 0x29
        /*0062*/ 	.short	(.L_23 - .L_22)


	//   ....[0]....
.L_22:
        /*0064*/ 	.word	0xffffffff


	//   ....[1]....
        /*0068*/ 	.word	0xffffffff


	//   ....[2]....
        /*006c*/ 	.word	0xffffffff


	//   ....[3]....
        /*0070*/ 	.word	0xffffffff


	//   ....[4]....
        /*0074*/ 	.word	0xffffffff


	//   ....[5]....
        /*0078*/ 	.word	0xffffffff


	//----- nvinfo : EIATTR_COOP_GROUP_INSTR_OFFSETS
	.align		4
.L_23:
        /*007c*/ 	.byte	0x04, 0x28
        /*007e*/ 	.short	(.L_25 - .L_24)


	//   ....[0]....
.L_24:
        /*0080*/ 	.word	0x00000200


	//   ....[1]....
        /*0084*/ 	.word	0x00000220


	//   ....[2]....
        /*0088*/ 	.word	0x00000240


	//   ....[3]....
        /*008c*/ 	.word	0x00000270


	//   ....[4]....
        /*0090*/ 	.word	0x00000290


	//   ....[5]....
        /*0094*/ 	.word	0x00000310


	//----- nvinfo : EIATTR_EXIT_INSTR_OFFSETS
	.align		4
.L_25:
        /*0098*/ 	.byte	0x04, 0x1c
        /*009a*/ 	.short	(.L_27 - .L_26)


	//   ....[0]....
.L_26:
        /*009c*/ 	.word	0x000004c0


	//   ....[1]....
        /*00a0*/ 	.word	0x00000520


	//----- nvinfo : EIATTR_MAX_THREADS
	.align		4
.L_27:
        /*00a4*/ 	.byte	0x04, 0x05
        /*00a6*/ 	.short	(.L_29 - .L_28)
.L_28:
        /*00a8*/ 	.word	0x00000200
        /*00ac*/ 	.word	0x00000001
        /*00b0*/ 	.word	0x00000001
.L_29:


//--------------------- .nv.rel.action            --------------------------
	.section	.nv.rel.action,"",@"SHT_CUDA_RELOCINFO"
	.align	8
	.sectionentsize	8
        /*0000*/ 	.byte	0x73, 0x00, 0x00, 0x00, 0x00, 0x00, 0x00, 0x00, 0x00, 0x00, 0x00, 0x11, 0x25, 0x00, 0x05, 0x36


//--------------------- .nv.constant0.l2norm_fwd_kernel --------------------------
	.section	.nv.constant0.l2norm_fwd_kernel,"a",@progbits
	.align	4
.nv.constant0.l2norm_fwd_kernel:
	.zero		380


//--------------------- .text.l2norm_fwd_kernel   --------------------------
	.section	.text.l2norm_fwd_kernel,"ax",@progbits
	.sectionflags	@"SHF_BARRIERS=1"
	.sectioninfo	@"SHI_REGISTERS=21"
	.align	128
        .global         l2norm_fwd_kernel
        .type           l2norm_fwd_kernel,@function
        .size           l2norm_fwd_kernel,(.L_x_1 - l2norm_fwd_kernel)
        .other          l2norm_fwd_kernel,@"STO_CUDA_ENTRY STV_DEFAULT"
l2norm_fwd_kernel:
.text.l2norm_fwd_kernel:
[----:B------:R-:W-:-:S02]  /*0000*/  IMAD.MOV.U32 R1, RZ, RZ, c[0x0][0x28] ;  /* 0x00000a00ff017624 */ /* 0x000fc400078e00ff */
[----:B------:R-:W0:Y:S01]  /*0010*/  S2R R2, SR_TID.X ;  /* 0x0000000000027919 */ /* 0x000e220000002100 */
[----:B------:R-:W-:-:S03]  /*0020*/  ULDC.64 UR4, c[0x0][0x118] ;  /* 0x0000460000047ab9 */ /* 0x000fc60000000a00 */
[----:B------:R-:W1:Y:S01]  /*0030*/  S2R R4, SR_CTAID.X ;  /* 0x0000000000047919 */ /* 0x000e620000002500 */
[----:B0-----:R-:W-:Y:S01]  /*0040*/  SHF.R.U32.HI R3, RZ, 0x6, R2 ;  /* 0x00000006ff037819 */ /* 0x001fe20000011602 */
[----:B------:R-:W-:Y:S02]  /*0050*/  IMAD.SHL.U32 R0, R2, 0x2, RZ ;  /* 0x0000000202007824 */ /* 0x000fe400078e00ff */
[----:B-1----:R-:W-:Y:S01]  /*0060*/  IMAD.SHL.U32 R4, R4, 0x8, RZ ;  /* 0x0000000804047824 */ /* 0x002fe200078e00ff */
[----:B------:R-:W-:Y:S02]  /*0070*/  SGXT.U32 R3, R3, 0x3 ;  /* 0x000000030303781a */ /* 0x000fe40000000000 */
[----:B------:R-:W-:Y:S02]  /*0080*/  LOP3.LUT R6, R0, 0x7e, RZ, 0xc0, !PT ;  /* 0x0000007e00067812 */ /* 0x000fe400078ec0ff */
[----:B------:R-:W-:Y:S02]  /*0090*/  LOP3.LUT R9, R4, R3, RZ, 0xfc, !PT ;  /* 0x0000000304097212 */ /* 0x000fe400078efcff */
[----:B------:R-:W-:Y:S01]  /*00a0*/  SHF.R.S32.HI R0, RZ, 0x1f, R4 ;  /* 0x0000001fff007819 */ /* 0x000fe20000011404 */
[----:B------:R-:W-:Y:S01]  /*00b0*/  IMAD.WIDE.U32 R6, R6, 0x2, RZ ;  /* 0x0000000206067825 */ /* 0x000fe200078e00ff */
[----:B------:R-:W-:-:S03]  /*00c0*/  ISETP.GE.U32.AND P0, PT, R9, 0x10, PT ;  /* 0x000000100900780c */ /* 0x000fc60003f06070 */
[C---:B------:R-:W-:Y:S01]  /*00d0*/  IMAD.SHL.U32 R5, R9.reuse, 0x100, RZ ;  /* 0x0000010009057824 */ /* 0x040fe200078e00ff */
[----:B------:R-:W-:Y:S02]  /*00e0*/  SHF.L.U64.HI R9, R9, 0x8, R0 ;  /* 0x0000000809097819 */ /* 0x000fe40000010200 */
[----:B------:R-:W-:Y:S02]  /*00f0*/  ISETP.GE.U32.AND.EX P0, PT, R0, RZ, PT, P0 ;  /* 0x000000ff0000720c */ /* 0x000fe40003f06100 */
[----:B------:R-:W-:Y:S02]  /*0100*/  LOP3.LUT R6, R5, R6, RZ, 0xfc, !PT ;  /* 0x0000000605067212 */ /* 0x000fe400078efcff */
[----:B------:R-:W-:Y:S01]  /*0110*/  LOP3.LUT R5, R9, R7, RZ, 0xfc, !PT ;  /* 0x0000000709057212 */ /* 0x000fe200078efcff */
[----:B------:R-:W-:Y:S01]  /*0120*/  IMAD.MOV.U32 R9, RZ, RZ, RZ ;  /* 0x000000ffff097224 */ /* 0x000fe200078e00ff */
[----:B------:R-:W-:-:S04]  /*0130*/  IADD3 R10, P1, R6, c[0x0][0x160], RZ ;  /* 0x00005800060a7a10 */ /* 0x000fc80007f3e0ff */
[----:B------:R-:W-:-:S05]  /*0140*/  IADD3.X R11, R5, c[0x0][0x164], RZ, P1, !PT ;  /* 0x00005900050b7a10 */ /* 0x000fca0000ffe4ff */
[----:B------:R-:W2:Y:S01]  /*0150*/  @!P0 LDG.E R9, [R10.64] ;  /* 0x000000040a098981 */ /* 0x000ea2000c1e1900 */
[C---:B------:R-:W-:Y:S01]  /*0160*/  LOP3.LUT P1, RZ, R2.reuse, 0x1f, RZ, 0xc0, !PT ;  /* 0x0000001f02ff7812 */ /* 0x040fe2000782c0ff */
[----:B------:R-:W-:Y:S01]  /*0170*/  IMAD.SHL.U32 R16, R3, 0x8, RZ ;  /* 0x0000000803107824 */ /* 0x000fe200078e00ff */
[----:B------:R-:W-:Y:S02]  /*0180*/  ISETP.GE.AND P2, PT, R2, 0x10, PT ;  /* 0x000000100200780c */ /* 0x000fe40003f46270 */
[----:B------:R-:W-:Y:S02]  /*0190*/  SHF.R.U32.HI R15, RZ, 0x3, R2 ;  /* 0x00000003ff0f7819 */ /* 0x000fe40000011602 */
[----:B------:R-:W-:Y:S02]  /*01a0*/  IADD3 R6, P3, R6, c[0x0][0x168], RZ ;  /* 0x00005a0006067a10 */ /* 0x000fe40007f7e0ff */
[----:B------:R-:W-:Y:S01]  /*01b0*/  LOP3.LUT R15, R16, 0x4, R15, 0xf8, !PT ;  /* 0x00000004100f7812 */ /* 0x000fe200078ef80f */
[----:B--2---:R-:W-:-:S02]  /*01c0*/  HADD2.F32 R7, -RZ, R9.H1_H1 ;  /* 0x30000009ff077230 */ /* 0x004fc40000004100 */
[----:B------:R-:W-:-:S03]  /*01d0*/  HADD2.F32 R18, -RZ, R9.H0_H0 ;  /* 0x20000009ff127230 */ /* 0x000fc60000004100 */
[----:B------:R-:W-:-:S04]  /*01e0*/  FMUL R9, R7, R7 ;  /* 0x0000000707097220 */ /* 0x000fc80000400000 */
[----:B------:R-:W-:-:S05]  /*01f0*/  FFMA R9, R18, R18, R9 ;  /* 0x0000001212097223 */ /* 0x000fca0000000009 */
[----:B------:R-:W0:Y:S02]  /*0200*/  SHFL.BFLY PT, R12, R9, 0x10, 0x1f ;  /* 0x0e001f00090c7f89 */ /* 0x000e2400000e0000 */
[----:B0-----:R-:W-:-:S05]  /*0210*/  FADD R12, R9, R12 ;  /* 0x0000000c090c7221 */ /* 0x001fca0000000000 */
[----:B------:R-:W0:Y:S02]  /*0220*/  SHFL.BFLY PT, R13, R12, 0x8, 0x1f ;  /* 0x0d001f000c0d7f89 */ /* 0x000e2400000e0000 */
[----:B0-----:R-:W-:-:S05]  /*0230*/  FADD R13, R12, R13 ;  /* 0x0000000d0c0d7221 */ /* 0x001fca0000000000 */
[----:B------:R-:W0:Y:S02]  /*0240*/  SHFL.BFLY PT, R14, R13, 0x4, 0x1f ;  /* 0x0c801f000d0e7f89 */ /* 0x000e2400000e0000 */
[----:B0-----:R-:W-:Y:S01]  /*0250*/  FADD R14, R13, R14 ;  /* 0x0000000e0d0e7221 */ /* 0x001fe20000000000 */
[----:B------:R-:W-:-:S04]  /*0260*/  LOP3.LUT R13, R4, 0x7, R2, 0xf8, !PT ;  /* 0x00000007040d7812 */ /* 0x000fc800078ef802 */
[----:B------:R-:W0:Y:S02]  /*0270*/  SHFL.BFLY PT, R11, R14, 0x2, 0x1f ;  /* 0x0c401f000e0b7f89 */ /* 0x000e2400000e0000 */
[----:B0-----:R-:W-:-:S05]  /*0280*/  FADD R11, R14, R11 ;  /* 0x0000000b0e0b7221 */ /* 0x001fca0000000000 */
[----:B------:R-:W0:Y:S02]  /*0290*/  SHFL.BFLY PT, R10, R11, 0x1, 0x1f ;  /* 0x0c201f000b0a7f89 */ /* 0x000e2400000e0000 */
[----:B0-----:R-:W-:Y:S01]  /*02a0*/  FADD R12, R11, R10 ;  /* 0x0000000a0b0c7221 */ /* 0x001fe20000000000 */
[----:B------:R-:W-:-:S04]  /*02b0*/  LOP3.LUT R10, R2, 0x1, RZ, 0xc0, !PT ;  /* 0x00000001020a7812 */ /* 0x000fc800078ec0ff */
[----:B------:R-:W-:Y:S04]  /*02c0*/  @!P1 STS [R15], R12 ;  /* 0x0000000c0f009388 */ /* 0x000fe80000000800 */
[----:B------:R-:W-:Y:S06]  /*02d0*/  BAR.SYNC 0x0 ;  /* 0x0000000000007b1d */ /* 0x000fec0000000000 */
[----:B------:R-:W0:Y:S01]  /*02e0*/  @!P2 LDS R8, [R2.X4] ;  /* 0x000000000208a984 */ /* 0x000e220000004800 */
[----:B------:R-:W-:-:S04]  /*02f0*/  ISETP.NE.U32.AND P1, PT, R10, 0x1, PT ;  /* 0x000000010a00780c */ /* 0x000fc80003f25070 */
[----:B------:R-:W-:Y:S01]  /*0300*/  ISETP.LT.AND P1, PT, R2, 0x10, P1 ;  /* 0x000000100200780c */ /* 0x000fe20000f21270 */
[----:B0-----:R-:W0:Y:S02]  /*0310*/  SHFL.BFLY PT, R9, R8, 0x1, 0x1f ;  /* 0x0c201f0008097f89 */ /* 0x001e2400000e0000 */
[----:B0-----:R-:W-:Y:S01]  /*0320*/  FADD R9, R8, R9 ;  /* 0x0000000908097221 */ /* 0x001fe20000000000 */
[----:B------:R-:W-:-:S09]  /*0330*/  IMAD.MOV.U32 R8, RZ, RZ, 0x3e800000 ;  /* 0x3e800000ff087424 */ /* 0x000fd200078e00ff */
[----:B------:R-:W-:Y:S04]  /*0340*/  @P1 STS [R2.X4], R9 ;  /* 0x0000000902001388 */ /* 0x000fe80000004800 */
[----:B------:R-:W-:Y:S06]  /*0350*/  BAR.SYNC 0x0 ;  /* 0x0000000000007b1d */ /* 0x000fec0000000000 */
[----:B------:R-:W0:Y:S02]  /*0360*/  LDS R10, [R3.X8] ;  /* 0x00000000030a7984 */ /* 0x000e240000008800 */
[----:B0-----:R-:W-:-:S04]  /*0370*/  FADD R10, R10, c[0x0][0x178] ;  /* 0x00005e000a0a7621 */ /* 0x001fc80000000000 */
[----:B------:R-:W0:Y:S02]  /*0380*/  MUFU.SQRT R11, R10 ;  /* 0x0000000a000b7308 */ /* 0x000e240000002000 */
[C---:B0-----:R-:W-:Y:S02]  /*0390*/  FSETP.GT.AND P1, PT, R11.reuse, 8.50705917302346158658e+37, PT ;  /* 0x7e8000000b00780b */ /* 0x041fe40003f24000 */
[----:B------:R-:W-:Y:S02]  /*03a0*/  FSETP.GEU.AND P2, PT, R11, 1.175494350822287508e-38, PT ;  /* 0x008000000b00780b */ /* 0x000fe40003f4e000 */
[----:B------:R-:W-:-:S09]  /*03b0*/  FSEL R8, R8, 1, P1 ;  /* 0x3f80000008087808 */ /* 0x000fd20000800000 */
[----:B------:R-:W-:Y:S01]  /*03c0*/  @P1 FMUL R11, R11, 0.25 ;  /* 0x3e8000000b0b1820 */ /* 0x000fe20000400000 */
[----:B------:R-:W-:Y:S01]  /*03d0*/  LOP3.LUT P1, RZ, R2, 0x1f8, RZ, 0xc0, !PT ;  /* 0x000001f802ff7812 */ /* 0x000fe2000782c0ff */
[----:B------:R-:W-:Y:S02]  /*03e0*/  @!P2 FMUL R8, R8, 16777216 ;  /* 0x4b8000000808a820 */ /* 0x000fe40000400000 */
[----:B------:R-:W-:Y:S01]  /*03f0*/  @!P2 FMUL R11, R11, 16777216 ;  /* 0x4b8000000b0ba820 */ /* 0x000fe20000400000 */
[----:B------:R-:W-:-:S04]  /*0400*/  ISETP.LT.U32.AND P2, PT, R13, 0x10, PT ;  /* 0x000000100d00780c */ /* 0x000fc80003f41070 */
[----:B------:R-:W-:Y:S01]  /*0410*/  ISETP.LT.U32.AND.EX P1, PT, R0, RZ, !P1, P2 ;  /* 0x000000ff0000720c */ /* 0x000fe20004f21120 */
[----:B------:R-:W0:Y:S02]  /*0420*/  MUFU.RCP R11, R11 ;  /* 0x0000000b000b7308 */ /* 0x000e240000001000 */
[----:B0-----:R-:W-:-:S04]  /*0430*/  FMUL R8, R11, R8 ;  /* 0x000000080b087220 */ /* 0x001fc80000400000 */
[-C--:B------:R-:W-:Y:S01]  /*0440*/  FMUL R4, R18, R8.reuse ;  /* 0x0000000812047220 */ /* 0x080fe20000400000 */
[----:B------:R-:W-:Y:S01]  /*0450*/  FMUL R9, R7, R8 ;  /* 0x0000000807097220 */ /* 0x000fe20000400000 */
[----:B------:R-:W-:-:S04]  /*0460*/  IADD3.X R7, R5, c[0x0][0x16c], RZ, P3, !PT ;  /* 0x00005b0005077a10 */ /* 0x000fc80001ffe4ff */
[----:B------:R-:W-:-:S05]  /*0470*/  F2FP.PACK_AB R9, R9, R4 ;  /* 0x000000040909723e */ /* 0x000fca00000000ff */
[----:B------:R-:W-:Y:S04]  /*0480*/  @!P0 STG.E [R6.64], R9 ;  /* 0x0000000906008986 */ /* 0x000fe8000c101904 */
[----:B------:R-:W-:Y:S06]  /*0490*/  BAR.SYNC 0x0 ;  /* 0x0000000000007b1d */ /* 0x000fec0000000000 */
[----:B------:R-:W-:Y:S04]  /*04a0*/  STS [R3.X4], R8 ;  /* 0x0000000803007388 */ /* 0x000fe80000004800 */
[----:B------:R-:W-:Y:S06]  /*04b0*/  BAR.SYNC 0x0 ;  /* 0x0000000000007b1d */ /* 0x000fec0000000000 */
[----:B------:R-:W-:Y:S05]  /*04c0*/  @!P1 EXIT ;  /* 0x000000000000994d */ /* 0x000fea0003800000 */
[----:B------:R-:W-:Y:S02]  /*04d0*/  LOP3.LUT R4, R2, 0x7, RZ, 0xc0, !PT ;  /* 0x0000000702047812 */ /* 0x000fe400078ec0ff */
[----:B------:R-:W-:-:S03]  /*04e0*/  LEA R2, P0, R13, c[0x0][0x170], 0x2 ;  /* 0x00005c000d027a11 */ /* 0x000fc600078010ff */
[----:B------:R-:W0:Y:S01]  /*04f0*/  LDS R5, [R4.X4] ;  /* 0x0000000004057984 */ /* 0x000e220000004800 */
[----:B------:R-:W-:-:S05]  /*0500*/  LEA.HI.X R3, R13, c[0x0][0x174], R0, 0x2, P0 ;  /* 0x00005d000d037a11 */ /* 0x000fca00000f1400 */
[----:B0-----:R-:W-:Y:S01]  /*0510*/  STG.E [R2.64], R5 ;  /* 0x0000000502007986 */ /* 0x001fe2000c101904 */
[----:B------:R-:W-:Y:S05]  /*0520*/  EXIT ;  /* 0x000000000000794d */ /* 0x000fea0003800000 */
.L_x_0:
[----:B------:R-:W-:-:S00]  /*0530*/  BRA `(.L_x_0) ;  /* 0xfffffff000007947 */ /* 0x000fc0000383ffff */
[----:B------:R-:W-:-:S00]  /*0540*/  NOP ;  /* 0x0000000000007918 */ /* 0x000fc00000000000 */
        /* <DEDUP_REMOVED lines=11> */
.L_x_1:


//--------------------- .nv.global.init           --------------------------
	.section	.nv.global.init,"aw",@progbits
.nv.global.init:
	.type		_$_str,@object
	.size		_$_str,(_$_str_$_2 - _$_str)
_$_str:
        /*0000*/ 	.byte	0x5f, 0x5f, 0x43, 0x55, 0x44, 0x41, 0x5f, 0x46, 0x54, 0x5a, 0x00
	.type		_$_str_$_2,@object
	.size		_$_str_$_2,(.L_1 - _$_str_$_2)
_$_str_$_2:
        /*000b*/ 	.byte	0x5f, 0x5f, 0x43, 0x55, 0x44, 0x41, 0x5f, 0x50, 0x52, 0x45, 0x43, 0x5f, 0x53, 0x51, 0x52, 0x54
        /*001b*/ 	.byte	0x00
.L_1:


//--------------------- .nv.shared.l2norm_fwd_kernel --------------------------
	.section	.nv.shared.l2norm_fwd_kernel,"aw",@nobits
	.align	16
